//
// Generated by NVIDIA NVVM Compiler
//
// Compiler Build ID: CL-36424714
// Cuda compilation tools, release 13.0, V13.0.88
// Based on NVVM 20.0.0
//

.version 9.0
.target sm_100
.address_size 64

	// .globl	_Z34kernel_test_ptx_cvta_to_global_u64mPm

.visible .entry _Z34kernel_test_ptx_cvta_to_global_u64mPm(
	.param .u64 _Z34kernel_test_ptx_cvta_to_global_u64mPm_param_0,
	.param .u64 .ptr .align 1 _Z34kernel_test_ptx_cvta_to_global_u64mPm_param_1
)
{
	.reg .b64 	%rd<5>;

	ld.param.u64 	%rd2, [_Z34kernel_test_ptx_cvta_to_global_u64mPm_param_0];
	ld.param.u64 	%rd3, [_Z34kernel_test_ptx_cvta_to_global_u64mPm_param_1];
	cvta.to.global.u64 	%rd4, %rd3;
	// begin inline asm
	cvta.to.global.u64 %rd1, %rd2;
	// end inline asm
	st.global.u64 	[%rd4], %rd1;
	ret;

}
	// .globl	_Z33kernel_test_ptx_cvta_to_local_u64mPm
.visible .entry _Z33kernel_test_ptx_cvta_to_local_u64mPm(
	.param .u64 _Z33kernel_test_ptx_cvta_to_local_u64mPm_param_0,
	.param .u64 .ptr .align 1 _Z33kernel_test_ptx_cvta_to_local_u64mPm_param_1
)
{
	.reg .b64 	%rd<5>;

	ld.param.u64 	%rd2, [_Z33kernel_test_ptx_cvta_to_local_u64mPm_param_0];
	ld.param.u64 	%rd3, [_Z33kernel_test_ptx_cvta_to_local_u64mPm_param_1];
	cvta.to.global.u64 	%rd4, %rd3;
	// begin inline asm
	cvta.to.local.u64 %rd1, %rd2;
	// end inline asm
	st.global.u64 	[%rd4], %rd1;
	ret;

}
	// .globl	_Z33kernel_test_ptx_cvta_to_param_u64mPm
.visible .entry _Z33kernel_test_ptx_cvta_to_param_u64mPm(
	.param .u64 _Z33kernel_test_ptx_cvta_to_param_u64mPm_param_0,
	.param .u64 .ptr .align 1 _Z33kernel_test_ptx_cvta_to_param_u64mPm_param_1
)
{
	.reg .b64 	%rd<5>;

	ld.param.u64 	%rd2, [_Z33kernel_test_ptx_cvta_to_param_u64mPm_param_0];
	ld.param.u64 	%rd3, [_Z33kernel_test_ptx_cvta_to_param_u64mPm_param_1];
	cvta.to.global.u64 	%rd4, %rd3;
	// begin inline asm
	cvta.to.param.u64 %rd1, %rd2;
	// end inline asm
	st.global.u64 	[%rd4], %rd1;
	ret;

}
	// .globl	_Z30kernel_test_ptx_cvta_const_u64mPm
.visible .entry _Z30kernel_test_ptx_cvta_const_u64mPm(
	.param .u64 _Z30kernel_test_ptx_cvta_const_u64mPm_param_0,
	.param .u64 .ptr .align 1 _Z30kernel_test_ptx_cvta_const_u64mPm_param_1
)
{
	.reg .b64 	%rd<5>;

	ld.param.u64 	%rd2, [_Z30kernel_test_ptx_cvta_const_u64mPm_param_0];
	ld.param.u64 	%rd3, [_Z30kernel_test_ptx_cvta_const_u64mPm_param_1];
	cvta.to.global.u64 	%rd4, %rd3;
	// begin inline asm
	cvta.const.u64 %rd1, %rd2;
	// end inline asm
	st.global.u64 	[%rd4], %rd1;
	ret;

}


// ===== COMPILED SASS (sm_100) =====

	.target	sm_100

	.elftype	@"ET_EXEC"


//--------------------- .note.nv.tkinfo           --------------------------
	.section	.note.nv.tkinfo,"",@"SHT_NOTE"
	.sectionflags	@"SHF_NOTE_NV_TKINFO"
	.tkinfo
        /*0018*/ 	.word	0x00000002
        /*0030*/ 	.string	""
        /*0030*/ 	.string	"ptxas"
        /*0030*/ 	.string	"Cuda compilation tools, release 13.0, V13.0.88"
        /*0030*/ 	.string	"Build cuda_13.0.r13.0/compiler.36424714_0"
        /*0030*/ 	.string	"-arch sm_100 -m 64 "



//--------------------- .note.nv.cuinfo           --------------------------
	.section	.note.nv.cuinfo,"",@"SHT_NOTE"
	.sectionflags	@"SHF_NOTE_NV_CUINFO"
        /*0018*/ 	.short	0x0002
        /*001a*/ 	.short	0x0064
        /*001c*/ 	.short	0x0082
	.zero		2


//--------------------- .nv.info                  --------------------------
	.section	.nv.info,"",@"SHT_CUDA_INFO"
	.align	4


	//----- nvinfo : EIATTR_REGCOUNT
	.align		4
        /*0000*/ 	.byte	0x04, 0x2f
        /*0002*/ 	.short	(.L_1 - .L_0)
	.align		4
.L_0:
        /*0004*/ 	.word	index@(_Z34kernel_test_ptx_cvta_to_global_u64mPm)
        /*0008*/ 	.word	0x00000008


	//----- nvinfo : EIATTR_FRAME_SIZE
	.align		4
.L_1:
        /*000c*/ 	.byte	0x04, 0x11
        /*000e*/ 	.short	(.L_3 - .L_2)
	.align		4
.L_2:
        /*0010*/ 	.word	index@(_Z34kernel_test_ptx_cvta_to_global_u64mPm)
        /*0014*/ 	.word	0x00000000


	//----- nvinfo : EIATTR_REGCOUNT
	.align		4
.L_3:
        /*0018*/ 	.byte	0x04, 0x2f
        /*001a*/ 	.short	(.L_5 - .L_4)
	.align		4
.L_4:
        /*001c*/ 	.word	index@(_Z33kernel_test_ptx_cvta_to_local_u64mPm)
        /*0020*/ 	.word	0x00000008


	//----- nvinfo : EIATTR_FRAME_SIZE
	.align		4
.L_5:
        /*0024*/ 	.byte	0x04, 0x11
        /*0026*/ 	.short	(.L_7 - .L_6)
	.align		4
.L_6:
        /*0028*/ 	.word	index@(_Z33kernel_test_ptx_cvta_to_local_u64mPm)
        /*002c*/ 	.word	0x00000000


	//----- nvinfo : EIATTR_REGCOUNT
	.align		4
.L_7:
        /*0030*/ 	.byte	0x04, 0x2f
        /*0032*/ 	.short	(.L_9 - .L_8)
	.align		4
.L_8:
        /*0034*/ 	.word	index@(_Z33kernel_test_ptx_cvta_to_param_u64mPm)
        /*0038*/ 	.word	0x00000008


	//----- nvinfo : EIATTR_FRAME_SIZE
	.align		4
.L_9:
        /*003c*/ 	.byte	0x04, 0x11
        /*003e*/ 	.short	(.L_11 - .L_10)
	.align		4
.L_10:
        /*0040*/ 	.word	index@(_Z33kernel_test_ptx_cvta_to_param_u64mPm)
        /*0044*/ 	.word	0x00000000


	//----- nvinfo : EIATTR_REGCOUNT
	.align		4
.L_11:
        /*0048*/ 	.byte	0x04, 0x2f
        /*004a*/ 	.short	(.L_13 - .L_12)
	.align		4
.L_12:
        /*004c*/ 	.word	index@(_Z30kernel_test_ptx_cvta_const_u64mPm)
        /*0050*/ 	.word	0x00000008


	//----- nvinfo : EIATTR_FRAME_SIZE
	.align		4
.L_13:
        /*0054*/ 	.byte	0x04, 0x11
        /*0056*/ 	.short	(.L_15 - .L_14)
	.align		4
.L_14:
        /*0058*/ 	.word	index@(_Z30kernel_test_ptx_cvta_const_u64mPm)
        /*005c*/ 	.word	0x00000000


	//----- nvinfo : EIATTR_MIN_STACK_SIZE
	.align		4
.L_15:
        /*0060*/ 	.byte	0x04, 0x12
        /*0062*/ 	.short	(.L_17 - .L_16)
	.align		4
.L_16:
        /*0064*/ 	.word	index@(_Z30kernel_test_ptx_cvta_const_u64mPm)
        /*0068*/ 	.word	0x00000000


	//----- nvinfo : EIATTR_MIN_STACK_SIZE
	.align		4
.L_17:
        /*006c*/ 	.byte	0x04, 0x12
        /*006e*/ 	.short	(.L_19 - .L_18)
	.align		4
.L_18:
        /*0070*/ 	.word	index@(_Z33kernel_test_ptx_cvta_to_param_u64mPm)
        /*0074*/ 	.word	0x00000000


	//----- nvinfo : EIATTR_MIN_STACK_SIZE
	.align		4
.L_19:
        /*0078*/ 	.byte	0x04, 0x12
        /*007a*/ 	.short	(.L_21 - .L_20)
	.align		4
.L_20:
        /*007c*/ 	.word	index@(_Z33kernel_test_ptx_cvta_to_local_u64mPm)
        /*0080*/ 	.word	0x00000000


	//----- nvinfo : EIATTR_MIN_STACK_SIZE
	.align		4
.L_21:
        /*0084*/ 	.byte	0x04, 0x12
        /*0086*/ 	.short	(.L_23 - .L_22)
	.align		4
.L_22:
        /*0088*/ 	.word	index@(_Z34kernel_test_ptx_cvta_to_global_u64mPm)
        /*008c*/ 	.word	0x00000000
.L_23:


//--------------------- .nv.compat                --------------------------
	.section	.nv.compat,"",@"SHT_CUDA_COMPAT_INFO"
	.align	4
        /*0000*/ 	.byte	0x02, 0x09, 0x00, 0x00, 0x02, 0x02, 0x01, 0x00, 0x02, 0x05, 0x05, 0x00, 0x03, 0x07, 0x01, 0x01
        /*0010*/ 	.byte	0x02, 0x03, 0x00, 0x00, 0x02, 0x06, 0x01, 0x00, 0x04, 0x0b, 0x08, 0x00, 0x09, 0x00, 0x00, 0x00
        /*0020*/ 	.byte	0x00, 0x00, 0x00, 0x00


//--------------------- .nv.info._Z30kernel_test_ptx_cvta_const_u64mPm --------------------------
	.section	.nv.info._Z30kernel_test_ptx_cvta_const_u64mPm,"",@"SHT_CUDA_INFO"
	.sectionflags	@""
	.align	4


	//----- nvinfo : EIATTR_CUDA_API_VERSION
	.align		4
        /*0000*/ 	.byte	0x04, 0x37
        /*0002*/ 	.short	(.L_25 - .L_24)
.L_24:
        /*0004*/ 	.word	0x00000082


	//----- nvinfo : EIATTR_KPARAM_INFO
	.align		4
.L_25:
        /*0008*/ 	.byte	0x04, 0x17
        /*000a*/ 	.short	(.L_27 - .L_26)
.L_26:
        /*000c*/ 	.word	0x00000000
        /*0010*/ 	.short	0x0001
        /*0012*/ 	.short	0x0008
        /*0014*/ 	.byte	0x00, 0xf5, 0x21, 0x00


	//----- nvinfo : EIATTR_KPARAM_INFO
	.align		4
.L_27:
        /*0018*/ 	.byte	0x04, 0x17
        /*001a*/ 	.short	(.L_29 - .L_28)
.L_28:
        /*001c*/ 	.word	0x00000000
        /*0020*/ 	.short	0x0000
        /*0022*/ 	.short	0x0000
        /*0024*/ 	.byte	0x00, 0xf0, 0x21, 0x00


	//----- nvinfo : EIATTR_SPARSE_MMA_MASK
	.align		4
.L_29:
        /*0028*/ 	.byte	0x03, 0x50
        /*002a*/ 	.short	0x0000


	//----- nvinfo : EIATTR_MAXREG_COUNT
	.align		4
        /*002c*/ 	.byte	0x03, 0x1b
        /*002e*/ 	.short	0x00ff


	//----- nvinfo : EIATTR_MERCURY_ISA_VERSION
	.align		4
        /*0030*/ 	.byte	0x03, 0x5f
        /*0032*/ 	.short	0x0101


	//----- nvinfo : EIATTR_VRC_CTA_INIT_COUNT
	.align		4
        /*0034*/ 	.byte	0x02, 0x4a
	.zero		1
	.zero		1


	//----- nvinfo : EIATTR_EXIT_INSTR_OFFSETS
	.align		4
        /*0038*/ 	.byte	0x04, 0x1c
        /*003a*/ 	.short	(.L_31 - .L_30)


	//   ....[0]....
.L_30:
        /*003c*/ 	.word	0x000000a0


	//----- nvinfo : EIATTR_CBANK_PARAM_SIZE
	.align		4
.L_31:
        /*0040*/ 	.byte	0x03, 0x19
        /*0042*/ 	.short	0x0010


	//----- nvinfo : EIATTR_PARAM_CBANK
	.align		4
        /*0044*/ 	.byte	0x04, 0x0a
        /*0046*/ 	.short	(.L_33 - .L_32)
	.align		4
.L_32:
        /*0048*/ 	.word	index@(.nv.constant0._Z30kernel_test_ptx_cvta_const_u64mPm)
        /*004c*/ 	.short	0x0380
        /*004e*/ 	.short	0x0010


	//----- nvinfo : EIATTR_SW_WAR
	.align		4
.L_33:
        /*0050*/ 	.byte	0x04, 0x36
        /*0052*/ 	.short	(.L_35 - .L_34)
.L_34:
        /*0054*/ 	.word	0x00000008
.L_35:


//--------------------- .nv.info._Z33kernel_test_ptx_cvta_to_param_u64mPm --------------------------
	.section	.nv.info._Z33kernel_test_ptx_cvta_to_param_u64mPm,"",@"SHT_CUDA_INFO"
	.sectionflags	@""
	.align	4


	//----- nvinfo : EIATTR_CUDA_API_VERSION
	.align		4
        /*0000*/ 	.byte	0x04, 0x37
        /*0002*/ 	.short	(.L_37 - .L_36)
.L_36:
        /*0004*/ 	.word	0x00000082


	//----- nvinfo : EIATTR_KPARAM_INFO
	.align		4
.L_37:
        /*0008*/ 	.byte	0x04, 0x17
        /*000a*/ 	.short	(.L_39 - .L_38)
.L_38:
        /*000c*/ 	.word	0x00000000
        /*0010*/ 	.short	0x0001
        /*0012*/ 	.short	0x0008
        /*0014*/ 	.byte	0x00, 0xf5, 0x21, 0x00


	//----- nvinfo : EIATTR_KPARAM_INFO
	.align		4
.L_39:
        /*0018*/ 	.byte	0x04, 0x17
        /*001a*/ 	.short	(.L_41 - .L_40)
.L_40:
        /*001c*/ 	.word	0x00000000
        /*0020*/ 	.short	0x0000
        /*0022*/ 	.short	0x0000
        /*0024*/ 	.byte	0x00, 0xf0, 0x21, 0x00


	//----- nvinfo : EIATTR_SPARSE_MMA_MASK
	.align		4
.L_41:
        /*0028*/ 	.byte	0x03, 0x50
        /*002a*/ 	.short	0x0000


	//----- nvinfo : EIATTR_MAXREG_COUNT
	.align		4
        /*002c*/ 	.byte	0x03, 0x1b
        /*002e*/ 	.short	0x00ff


	//----- nvinfo : EIATTR_MERCURY_ISA_VERSION
	.align		4
        /*0030*/ 	.byte	0x03, 0x5f
        /*0032*/ 	.short	0x0101


	//----- nvinfo : EIATTR_VRC_CTA_INIT_COUNT
	.align		4
        /*0034*/ 	.byte	0x02, 0x4a
	.zero		1
	.zero		1


	//----- nvinfo : EIATTR_EXIT_INSTR_OFFSETS
	.align		4
        /*0038*/ 	.byte	0x04, 0x1c
        /*003a*/ 	.short	(.L_43 - .L_42)


	//   ....[0]....
.L_42:
        /*003c*/ 	.word	0x000000a0


	//----- nvinfo : EIATTR_CBANK_PARAM_SIZE
	.align		4
.L_43:
        /*0040*/ 	.byte	0x03, 0x19
        /*0042*/ 	.short	0x0010


	//----- nvinfo : EIATTR_PARAM_CBANK
	.align		4
        /*0044*/ 	.byte	0x04, 0x0a
        /*0046*/ 	.short	(.L_45 - .L_44)
	.align		4
.L_44:
        /*0048*/ 	.word	index@(.nv.constant0._Z33kernel_test_ptx_cvta_to_param_u64mPm)
        /*004c*/ 	.short	0x0380
        /*004e*/ 	.short	0x0010


	//----- nvinfo : EIATTR_SW_WAR
	.align		4
.L_45:
        /*0050*/ 	.byte	0x04, 0x36
        /*0052*/ 	.short	(.L_47 - .L_46)
.L_46:
        /*0054*/ 	.word	0x00000008
.L_47:


//--------------------- .nv.info._Z33kernel_test_ptx_cvta_to_local_u64mPm --------------------------
	.section	.nv.info._Z33kernel_test_ptx_cvta_to_local_u64mPm,"",@"SHT_CUDA_INFO"
	.sectionflags	@""
	.align	4


	//----- nvinfo : EIATTR_CUDA_API_VERSION
	.align		4
        /*0000*/ 	.byte	0x04, 0x37
        /*0002*/ 	.short	(.L_49 - .L_48)
.L_48:
        /*0004*/ 	.word	0x00000082


	//----- nvinfo : EIATTR_KPARAM_INFO
	.align		4
.L_49:
        /*0008*/ 	.byte	0x04, 0x17
        /*000a*/ 	.short	(.L_51 - .L_50)
.L_50:
        /*000c*/ 	.word	0x00000000
        /*0010*/ 	.short	0x0001
        /*0012*/ 	.short	0x0008
        /*0014*/ 	.byte	0x00, 0xf5, 0x21, 0x00


	//----- nvinfo : EIATTR_KPARAM_INFO
	.align		4
.L_51:
        /*0018*/ 	.byte	0x04, 0x17
        /*001a*/ 	.short	(.L_53 - .L_52)
.L_52:
        /*001c*/ 	.word	0x00000000
        /*0020*/ 	.short	0x0000
        /*0022*/ 	.short	0x0000
        /*0024*/ 	.byte	0x00, 0xf0, 0x21, 0x00


	//----- nvinfo : EIATTR_SPARSE_MMA_MASK
	.align		4
.L_53:
        /*0028*/ 	.byte	0x03, 0x50
        /*002a*/ 	.short	0x0000


	//----- nvinfo : EIATTR_MAXREG_COUNT
	.align		4
        /*002c*/ 	.byte	0x03, 0x1b
        /*002e*/ 	.short	0x00ff


	//----- nvinfo : EIATTR_MERCURY_ISA_VERSION
	.align		4
        /*0030*/ 	.byte	0x03, 0x5f
        /*0032*/ 	.short	0x0101


	//----- nvinfo : EIATTR_VRC_CTA_INIT_COUNT
	.align		4
        /*0034*/ 	.byte	0x02, 0x4a
	.zero		1
	.zero		1


	//----- nvinfo : EIATTR_EXIT_INSTR_OFFSETS
	.align		4
        /*0038*/ 	.byte	0x04, 0x1c
        /*003a*/ 	.short	(.L_55 - .L_54)


	//   ....[0]....
.L_54:
        /*003c*/ 	.word	0x000000b0


	//----- nvinfo : EIATTR_CBANK_PARAM_SIZE
	.align		4
.L_55:
        /*0040*/ 	.byte	0x03, 0x19
        /*0042*/ 	.short	0x0010


	//----- nvinfo : EIATTR_PARAM_CBANK
	.align		4
        /*0044*/ 	.byte	0x04, 0x0a
        /*0046*/ 	.short	(.L_57 - .L_56)
	.align		4
.L_56:
        /*0048*/ 	.word	index@(.nv.constant0._Z33kernel_test_ptx_cvta_to_local_u64mPm)
        /*004c*/ 	.short	0x0380
        /*004e*/ 	.short	0x0010


	//----- nvinfo : EIATTR_SW_WAR
	.align		4
.L_57:
        /*0050*/ 	.byte	0x04, 0x36
        /*0052*/ 	.short	(.L_59 - .L_58)
.L_58:
        /*0054*/ 	.word	0x00000008
.L_59:


//--------------------- .nv.info._Z34kernel_test_ptx_cvta_to_global_u64mPm --------------------------
	.section	.nv.info._Z34kernel_test_ptx_cvta_to_global_u64mPm,"",@"SHT_CUDA_INFO"
	.sectionflags	@""
	.align	4


	//----- nvinfo : EIATTR_CUDA_API_VERSION
	.align		4
        /*0000*/ 	.byte	0x04, 0x37
        /*0002*/ 	.short	(.L_61 - .L_60)
.L_60:
        /*0004*/ 	.word	0x00000082


	//----- nvinfo : EIATTR_KPARAM_INFO
	.align		4
.L_61:
        /*0008*/ 	.byte	0x04, 0x17
        /*000a*/ 	.short	(.L_63 - .L_62)
.L_62:
        /*000c*/ 	.word	0x00000000
        /*0010*/ 	.short	0x0001
        /*0012*/ 	.short	0x0008
        /*0014*/ 	.byte	0x00, 0xf5, 0x21, 0x00


	//----- nvinfo : EIATTR_KPARAM_INFO
	.align		4
.L_63:
        /*0018*/ 	.byte	0x04, 0x17
        /*001a*/ 	.short	(.L_65 - .L_64)
.L_64:
        /*001c*/ 	.word	0x00000000
        /*0020*/ 	.short	0x0000
        /*0022*/ 	.short	0x0000
        /*0024*/ 	.byte	0x00, 0xf0, 0x21, 0x00


	//----- nvinfo : EIATTR_SPARSE_MMA_MASK
	.align		4
.L_65:
        /*0028*/ 	.byte	0x03, 0x50
        /*002a*/ 	.short	0x0000


	//----- nvinfo : EIATTR_MAXREG_COUNT
	.align		4
        /*002c*/ 	.byte	0x03, 0x1b
        /*002e*/ 	.short	0x00ff


	//----- nvinfo : EIATTR_MERCURY_ISA_VERSION
	.align		4
        /*0030*/ 	.byte	0x03, 0x5f
        /*0032*/ 	.short	0x0101


	//----- nvinfo : EIATTR_VRC_CTA_INIT_COUNT
	.align		4
        /*0034*/ 	.byte	0x02, 0x4a
	.zero		1
	.zero		1


	//----- nvinfo : EIATTR_EXIT_INSTR_OFFSETS
	.align		4
        /*0038*/ 	.byte	0x04, 0x1c
        /*003a*/ 	.short	(.L_67 - .L_66)


	//   ....[0]....
.L_66:
        /*003c*/ 	.word	0x00000050


	//----- nvinfo : EIATTR_CBANK_PARAM_SIZE
	.align		4
.L_67:
        /*0040*/ 	.byte	0x03, 0x19
        /*0042*/ 	.short	0x0010


	//----- nvinfo : EIATTR_PARAM_CBANK
	.align		4
        /*0044*/ 	.byte	0x04, 0x0a
        /*0046*/ 	.short	(.L_69 - .L_68)
	.align		4
.L_68:
        /*0048*/ 	.word	index@(.nv.constant0._Z34kernel_test_ptx_cvta_to_global_u64mPm)
        /*004c*/ 	.short	0x0380
        /*004e*/ 	.short	0x0010


	//----- nvinfo : EIATTR_SW_WAR
	.align		4
.L_69:
        /*0050*/ 	.byte	0x04, 0x36
        /*0052*/ 	.short	(.L_71 - .L_70)
.L_70:
        /*0054*/ 	.word	0x00000008
.L_71:


//--------------------- .nv.callgraph             --------------------------
	.section	.nv.callgraph,"",@"SHT_CUDA_CALLGRAPH"
	.align	4
	.sectionentsize	8
	.align		4
        /*0000*/ 	.word	0x00000000
	.align		4
        /*0004*/ 	.word	0xffffffff
	.align		4
        /*0008*/ 	.word	0x00000000
	.align		4
        /*000c*/ 	.word	0xfffffffe
	.align		4
        /*0010*/ 	.word	0x00000000
	.align		4
        /*0014*/ 	.word	0xfffffffd
	.align		4
        /*0018*/ 	.word	0x00000000
	.align		4
        /*001c*/ 	.word	0xfffffffc


//--------------------- .text._Z30kernel_test_ptx_cvta_const_u64mPm --------------------------
	.section	.text._Z30kernel_test_ptx_cvta_const_u64mPm,"ax",@progbits
	.align	128
        .global         _Z30kernel_test_ptx_cvta_const_u64mPm
        .type           _Z30kernel_test_ptx_cvta_const_u64mPm,@function
        .size           _Z30kernel_test_ptx_cvta_const_u64mPm,(.L_x_4 - _Z30kernel_test_ptx_cvta_const_u64mPm)
        .other          _Z30kernel_test_ptx_cvta_const_u64mPm,@"STO_CUDA_ENTRY STV_DEFAULT"
_Z30kernel_test_ptx_cvta_const_u64mPm:
.text._Z30kernel_test_ptx_cvta_const_u64mPm:
[----:B------:R-:W-:Y:S01]  /*0000*/  LDC R1, c[0x0][0x37c] ;  /* 0x0000df00ff017b82 */ /* 0x000fe20000000800 */
[----:B------:R-:W0:Y:S07]  /*0010*/  LDCU.64 UR4, c[0x0][0x120] ;  /* 0x00002400ff0477ac */ /* 0x000e2e0008000a00 */
[----:B------:R-:W1:Y:S01]  /*0020*/  LDC.64 R2, c[0x0][0x388] ;  /* 0x0000e200ff027b82 */ /* 0x000e620000000a00 */
[----:B------:R-:W0:Y:S01]  /*0030*/  LDCU.64 UR6, c[0x0][0x380] ;  /* 0x00007000ff0677ac */ /* 0x000e220008000a00 */
[----:B------:R-:W1:Y:S01]  /*0040*/  LDCU.64 UR8, c[0x0][0x358] ;  /* 0x00006b00ff0877ac */ /* 0x000e620008000a00 */
[----:B0-----:R-:W-:-:S04]  /*0050*/  UIADD3 UR4, UP0, UPT, UR4, UR6, URZ ;  /* 0x0000000604047290 */ /* 0x001fc8000ff1e0ff */
[----:B------:R-:W-:Y:S02]  /*0060*/  UIADD3.X UR5, UPT, UPT, UR5, UR7, URZ, UP0, !UPT ;  /* 0x0000000705057290 */ /* 0x000fe400087fe4ff */
[----:B------:R-:W-:-:S04]  /*0070*/  MOV R4, UR4 ;  /* 0x0000000400047c02 */ /* 0x000fc80008000f00 */
[----:B------:R-:W-:-:S05]  /*0080*/  MOV R5, UR5 ;  /* 0x0000000500057c02 */ /* 0x000fca0008000f00 */
[----:B-1----:R-:W-:Y:S01]  /*0090*/  STG.E.64 desc[UR8][R2.64], R4 ;  /* 0x0000000402007986 */ /* 0x002fe2000c101b08 */
[----:B------:R-:W-:Y:S05]  /*00a0*/  EXIT ;  /* 0x000000000000794d */ /* 0x000fea0003800000 */
.L_x_0:
[----:B------:R-:W-:-:S00]  /*00b0*/  BRA `(.L_x_0) ;  /* 0xfffffffc00fc7947 */ /* 0x000fc0000383ffff */
[----:B------:R-:W-:-:S00]  /*00c0*/  NOP ;  /* 0x0000000000007918 */ /* 0x000fc00000000000 */
        /* <DEDUP_REMOVED lines=11> */
.L_x_4:


//--------------------- .text._Z33kernel_test_ptx_cvta_to_param_u64mPm --------------------------
	.section	.text._Z33kernel_test_ptx_cvta_to_param_u64mPm,"ax",@progbits
	.align	128
        .global         _Z33kernel_test_ptx_cvta_to_param_u64mPm
        .type           _Z33kernel_test_ptx_cvta_to_param_u64mPm,@function
        .size           _Z33kernel_test_ptx_cvta_to_param_u64mPm,(.L_x_5 - _Z33kernel_test_ptx_cvta_to_param_u64mPm)
        .other          _Z33kernel_test_ptx_cvta_to_param_u64mPm,@"STO_CUDA_ENTRY STV_DEFAULT"
_Z33kernel_test_ptx_cvta_to_param_u64mPm:
.text._Z33kernel_test_ptx_cvta_to_param_u64mPm:
[----:B------:R-:W-:Y:S01]  /*0000*/  LDC R1, c[0x0][0x37c] ;  /* 0x0000df00ff017b82 */ /* 0x000fe20000000800 */
[----:B------:R-:W0:Y:S07]  /*0010*/  LDCU.64 UR4, c[0x0][0x348] ;  /* 0x00006900ff0477ac */ /* 0x000e2e0008000a00 */
[----:B------:R-:W1:Y:S01]  /*0020*/  LDC.64 R2, c[0x0][0x388] ;  /* 0x0000e200ff027b82 */ /* 0x000e620000000a00 */
[----:B------:R-:W0:Y:S01]  /*0030*/  LDCU.64 UR6, c[0x0][0x380] ;  /* 0x00007000ff0677ac */ /* 0x000e220008000a00 */
[----:B------:R-:W1:Y:S01]  /*0040*/  LDCU.64 UR8, c[0x0][0x358] ;  /* 0x00006b00ff0877ac */ /* 0x000e620008000a00 */
[----:B0-----:R-:W-:-:S04]  /*0050*/  UIADD3 UR4, UP0, UPT, -UR4, UR6, URZ ;  /* 0x0000000604047290 */ /* 0x001fc8000ff1e1ff */
[----:B------:R-:W-:Y:S02]  /*0060*/  UIADD3.X UR5, UPT, UPT, ~UR5, UR7, URZ, UP0, !UPT ;  /* 0x0000000705057290 */ /* 0x000fe400087fe5ff */
[----:B------:R-:W-:-:S04]  /*0070*/  MOV R4, UR4 ;  /* 0x0000000400047c02 */ /* 0x000fc80008000f00 */
[----:B------:R-:W-:-:S05]  /*0080*/  MOV R5, UR5 ;  /* 0x0000000500057c02 */ /* 0x000fca0008000f00 */
[----:B-1----:R-:W-:Y:S01]  /*0090*/  STG.E.64 desc[UR8][R2.64], R4 ;  /* 0x0000000402007986 */ /* 0x002fe2000c101b08 */
[----:B------:R-:W-:Y:S05]  /*00a0*/  EXIT ;  /* 0x000000000000794d */ /* 0x000fea0003800000 */
.L_x_1:
        /* <DEDUP_REMOVED lines=13> */
.L_x_5:


//--------------------- .text._Z33kernel_test_ptx_cvta_to_local_u64mPm --------------------------
	.section	.text._Z33kernel_test_ptx_cvta_to_local_u64mPm,"ax",@progbits
	.align	128
        .global         _Z33kernel_test_ptx_cvta_to_local_u64mPm
        .type           _Z33kernel_test_ptx_cvta_to_local_u64mPm,@function
        .size           _Z33kernel_test_ptx_cvta_to_local_u64mPm,(.L_x_6 - _Z33kernel_test_ptx_cvta_to_local_u64mPm)
        .other          _Z33kernel_test_ptx_cvta_to_local_u64mPm,@"STO_CUDA_ENTRY STV_DEFAULT"
_Z33kernel_test_ptx_cvta_to_local_u64mPm:
.text._Z33kernel_test_ptx_cvta_to_local_u64mPm:
[----:B------:R-:W-:Y:S01]  /*0000*/  LDC R1, c[0x0][0x37c] ;  /* 0x0000df00ff017b82 */ /* 0x000fe20000000800 */
[----:B------:R-:W0:Y:S07]  /*0010*/  LDCU UR4, c[0x0][0x2f8] ;  /* 0x00005f00ff0477ac */ /* 0x000e2e0008000800 */
[----:B------:R-:W1:Y:S01]  /*0020*/  LDC.64 R2, c[0x0][0x388] ;  /* 0x0000e200ff027b82 */ /* 0x000e620000000a00 */
[----:B------:R-:W0:Y:S01]  /*0030*/  LDCU.64 UR6, c[0x0][0x380] ;  /* 0x00007000ff0677ac */ /* 0x000e220008000a00 */
[----:B------:R-:W2:Y:S01]  /*0040*/  LDCU UR5, c[0x0][0x2fc] ;  /* 0x00005f80ff0577ac */ /* 0x000ea20008000800 */
[----:B------:R-:W1:Y:S01]  /*0050*/  LDCU.64 UR8, c[0x0][0x358] ;  /* 0x00006b00ff0877ac */ /* 0x000e620008000a00 */
[----:B0-----:R-:W-:-:S04]  /*0060*/  UIADD3 UR4, UP0, UPT, -UR4, UR6, URZ ;  /* 0x0000000604047290 */ /* 0x001fc8000ff1e1ff */
[----:B--2---:R-:W-:Y:S02]  /*0070*/  UIADD3.X UR5, UPT, UPT, ~UR5, UR7, URZ, UP0, !UPT ;  /* 0x0000000705057290 */ /* 0x004fe400087fe5ff */
[----:B------:R-:W-:-:S04]  /*0080*/  MOV R4, UR4 ;  /* 0x0000000400047c02 */ /* 0x000fc80008000f00 */
[----:B------:R-:W-:-:S05]  /*0090*/  MOV R5, UR5 ;  /* 0x0000000500057c02 */ /* 0x000fca0008000f00 */
[----:B-1----:R-:W-:Y:S01]  /*00a0*/  STG.E.64 desc[UR8][R2.64], R4 ;  /* 0x0000000402007986 */ /* 0x002fe2000c101b08 */
[----:B------:R-:W-:Y:S05]  /*00b0*/  EXIT ;  /* 0x000000000000794d */ /* 0x000fea0003800000 */
.L_x_2:
        /* <DEDUP_REMOVED lines=12> */
.L_x_6:


//--------------------- .text._Z34kernel_test_ptx_cvta_to_global_u64mPm --------------------------
	.section	.text._Z34kernel_test_ptx_cvta_to_global_u64mPm,"ax",@progbits
	.align	128
        .global         _Z34kernel_test_ptx_cvta_to_global_u64mPm
        .type           _Z34kernel_test_ptx_cvta_to_global_u64mPm,@function
        .size           _Z34kernel_test_ptx_cvta_to_global_u64mPm,(.L_x_7 - _Z34kernel_test_ptx_cvta_to_global_u64mPm)
        .other          _Z34kernel_test_ptx_cvta_to_global_u64mPm,@"STO_CUDA_ENTRY STV_DEFAULT"
_Z34kernel_test_ptx_cvta_to_global_u64mPm:
.text._Z34kernel_test_ptx_cvta_to_global_u64mPm:
[----:B------:R-:W-:Y:S08]  /*0000*/  LDC R1, c[0x0][0x37c] ;  /* 0x0000df00ff017b82 */ /* 0x000ff00000000800 */
[----:B------:R-:W0:Y:S01]  /*0010*/  LDC.64 R2, c[0x0][0x388] ;  /* 0x0000e200ff027b82 */ /* 0x000e220000000a00 */
[----:B------:R-:W0:Y:S07]  /*0020*/  LDCU.64 UR4, c[0x0][0x358] ;  /* 0x00006b00ff0477ac */ /* 0x000e2e0008000a00 */
[----:B------:R-:W0:Y:S02]  /*0030*/  LDC.64 R4, c[0x0][0x380] ;  /* 0x0000e000ff047b82 */ /* 0x000e240000000a00 */
[----:B0-----:R-:W-:Y:S01]  /*0040*/  STG.E.64 desc[UR4][R2.64], R4 ;  /* 0x0000000402007986 */ /* 0x001fe2000c101b04 */
[----:B------:R-:W-:Y:S05]  /*0050*/  EXIT ;  /* 0x000000000000794d */ /* 0x000fea0003800000 */
.L_x_3:
        /* <DEDUP_REMOVED lines=10> */
.L_x_7:


//--------------------- .nv.shared.reserved.0     --------------------------
	.section	.nv.shared.reserved.0,"aw",@nobits
	.weak		__nv_reservedSMEM_offset_0_alias
	.size		__nv_reservedSMEM_offset_0_alias, 0, 64
	.other		__nv_reservedSMEM_offset_0_alias,@"STO_CUDA_RESERVED_SHARED STV_DEFAULT"
__nv_reservedSMEM_offset_0_alias:
	.zero		0
	.zero		64


//--------------------- .nv.constant0._Z30kernel_test_ptx_cvta_const_u64mPm --------------------------
	.section	.nv.constant0._Z30kernel_test_ptx_cvta_const_u64mPm,"a",@progbits
	.sectionflags	@""
	.align	4
.nv.constant0._Z30kernel_test_ptx_cvta_const_u64mPm:
	.zero		912


//--------------------- .nv.constant0._Z33kernel_test_ptx_cvta_to_param_u64mPm --------------------------
	.section	.nv.constant0._Z33kernel_test_ptx_cvta_to_param_u64mPm,"a",@progbits
	.sectionflags	@""
	.align	4
.nv.constant0._Z33kernel_test_ptx_cvta_to_param_u64mPm:
	.zero		912


//--------------------- .nv.constant0._Z33kernel_test_ptx_cvta_to_local_u64mPm --------------------------
	.section	.nv.constant0._Z33kernel_test_ptx_cvta_to_local_u64mPm,"a",@progbits
	.sectionflags	@""
	.align	4
.nv.constant0._Z33kernel_test_ptx_cvta_to_local_u64mPm:
	.zero		912


//--------------------- .nv.constant0._Z34kernel_test_ptx_cvta_to_global_u64mPm --------------------------
	.section	.nv.constant0._Z34kernel_test_ptx_cvta_to_global_u64mPm,"a",@progbits
	.sectionflags	@""
	.align	4
.nv.constant0._Z34kernel_test_ptx_cvta_to_global_u64mPm:
	.zero		912


//--------------------- SYMBOLS --------------------------

	.type		.nv.reservedSmem.offset0,@object
	.size		.nv.reservedSmem.offset0,0x4
